	.headerflags	@"EF_CUDA_TEXMODE_UNIFIED EF_CUDA_64BIT_ADDRESS EF_CUDA_ACCELERATORS EF_CUDA_SM90 EF_CUDA_VIRTUAL_SM(EF_CUDA_SM90)"
	.elftype	@"ET_EXEC"


//--------------------- .nv.info                  --------------------------
	.section	.nv.info,"",@"SHT_CUDA_INFO"
	.align	4


	//----- nvinfo : EIATTR_REGCOUNT
	.align		4
        /*0000*/ 	.byte	0x04, 0x2f
        /*0002*/ 	.short	(.L_1 - .L_0)
	.align		4
.L_0:
        /*0004*/ 	.word	index@(triton_poi_fused_add_clamp_23)
        /*0008*/ 	.word	0x00000008


	//----- nvinfo : EIATTR_MIN_STACK_SIZE
	.align		4
.L_1:
        /*000c*/ 	.byte	0x04, 0x12
        /*000e*/ 	.short	(.L_3 - .L_2)
	.align		4
.L_2:
        /*0010*/ 	.word	index@(triton_poi_fused_add_clamp_23)
        /*0014*/ 	.word	0x00000000


	//----- nvinfo : EIATTR_FRAME_SIZE
	.align		4
.L_3:
        /*0018*/ 	.byte	0x04, 0x11
        /*001a*/ 	.short	(.L_5 - .L_4)
	.align		4
.L_4:
        /*001c*/ 	.word	index@(triton_poi_fused_add_clamp_23)
        /*0020*/ 	.word	0x00000000


	//----- nvinfo : EIATTR_MIN_STACK_SIZE
	.align		4
.L_5:
        /*0024*/ 	.byte	0x04, 0x12
        /*0026*/ 	.short	(.L_7 - .L_6)
	.align		4
.L_6:
        /*0028*/ 	.word	index@(triton_poi_fused_add_clamp_23)
        /*002c*/ 	.word	0x00000000
.L_7:


//--------------------- .nv.info.triton_poi_fused_add_clamp_23 --------------------------
	.section	.nv.info.triton_poi_fused_add_clamp_23,"",@"SHT_CUDA_INFO"
	.sectionflags	@""
	.align	4


	//----- nvinfo : EIATTR_CUDA_API_VERSION
	.align		4
        /*0000*/ 	.byte	0x04, 0x37
        /*0002*/ 	.short	(.L_9 - .L_8)
.L_8:
        /*0004*/ 	.word	0x0000007c


	//----- nvinfo : EIATTR_KPARAM_INFO
	.align		4
.L_9:
        /*0008*/ 	.byte	0x04, 0x17
        /*000a*/ 	.short	(.L_11 - .L_10)
.L_10:
        /*000c*/ 	.word	0x00000000
        /*0010*/ 	.short	0x0001
        /*0012*/ 	.short	0x0008
        /*0014*/ 	.byte	0x00, 0xf0, 0x11, 0x00


	//----- nvinfo : EIATTR_KPARAM_INFO
	.align		4
.L_11:
        /*0018*/ 	.byte	0x04, 0x17
        /*001a*/ 	.short	(.L_13 - .L_12)
.L_12:
        /*001c*/ 	.word	0x00000000
        /*0020*/ 	.short	0x0000
        /*0022*/ 	.short	0x0000
        /*0024*/ 	.byte	0x00, 0xf4, 0x21, 0x00


	//----- nvinfo : EIATTR_SPARSE_MMA_MASK
	.align		4
.L_13:
        /*0028*/ 	.byte	0x03, 0x50
        /*002a*/ 	.short	0x0000


	//----- nvinfo : EIATTR_MAXREG_COUNT
	.align		4
        /*002c*/ 	.byte	0x03, 0x1b
        /*002e*/ 	.short	0x00ff


	//----- nvinfo : EIATTR_EXIT_INSTR_OFFSETS
	.align		4
        /*0030*/ 	.byte	0x04, 0x1c
        /*0032*/ 	.short	(.L_15 - .L_14)


	//   ....[0]....
.L_14:
        /*0034*/ 	.word	0x00000100


	//   ....[1]....
        /*0038*/ 	.word	0x00000130


	//----- nvinfo : EIATTR_REQNTID
	.align		4
.L_15:
        /*003c*/ 	.byte	0x04, 0x10
        /*003e*/ 	.short	(.L_17 - .L_16)
.L_16:
        /*0040*/ 	.word	0x00000020
        /*0044*/ 	.word	0x00000001
        /*0048*/ 	.word	0x00000001


	//----- nvinfo : EIATTR_CBANK_PARAM_SIZE
	.align		4
.L_17:
        /*004c*/ 	.byte	0x03, 0x19
        /*004e*/ 	.short	0x000c


	//----- nvinfo : EIATTR_PARAM_CBANK
	.align		4
        /*0050*/ 	.byte	0x04, 0x0a
        /*0052*/ 	.short	(.L_19 - .L_18)
	.align		4
.L_18:
        /*0054*/ 	.word	index@(.nv.constant0.triton_poi_fused_add_clamp_23)
        /*0058*/ 	.short	0x0210
        /*005a*/ 	.short	0x000c


	//----- nvinfo : EIATTR_SW_WAR
	.align		4
.L_19:
        /*005c*/ 	.byte	0x04, 0x36
        /*005e*/ 	.short	(.L_21 - .L_20)
.L_20:
        /*0060*/ 	.word	0x00000008
.L_21:


//--------------------- .nv.callgraph             --------------------------
	.section	.nv.callgraph,"",@"SHT_CUDA_CALLGRAPH"
	.align	4
	.sectionentsize	8
	.align		4
        /*0000*/ 	.word	0x00000000
	.align		4
        /*0004*/ 	.word	0xffffffff
	.align		4
        /*0008*/ 	.word	0x00000000
	.align		4
        /*000c*/ 	.word	0xfffffffe
	.align		4
        /*0010*/ 	.word	0x00000000
	.align		4
        /*0014*/ 	.word	0xfffffffd
	.align		4
        /*0018*/ 	.word	0x00000000
	.align		4
        /*001c*/ 	.word	0xfffffffc


//--------------------- .text.triton_poi_fused_add_clamp_23 --------------------------
	.section	.text.triton_poi_fused_add_clamp_23,"ax",@progbits
	.align	128
        .global         triton_poi_fused_add_clamp_23
        .type           triton_poi_fused_add_clamp_23,@function
        .size           triton_poi_fused_add_clamp_23,(.L_x_1 - triton_poi_fused_add_clamp_23)
        .other          triton_poi_fused_add_clamp_23,@"STO_CUDA_ENTRY STV_DEFAULT"
triton_poi_fused_add_clamp_23:
.text.triton_poi_fused_add_clamp_23:
[----:B------:R-:W0:Y:S02]  /*0000*/  LDC R1, c[0x0][0x28] ;  /* 0x00000a00ff017b82 */ /* 0x000e240000000800 */
[----:B------:R-:W1:Y:S01]  /*0010*/  S2R R2, SR_TID.X ;  /* 0x0000000000027919 */ /* 0x000e620000002100 */
[----:B------:R-:W2:Y:S01]  /*0020*/  LDC.64 R4, c[0x0][0x210] ;  /* 0x00008400ff047b82 */ /* 0x000ea20000000a00 */
[----:B------:R-:W3:Y:S01]  /*0030*/  S2R R3, SR_CTAID.X ;  /* 0x0000000000037919 */ /* 0x000ee20000002500 */
[C---:B-1----:R-:W-:Y:S02]  /*0040*/  LOP3.LUT R0, R2.reuse, 0x7, RZ, 0xc0, !PT ;  /* 0x0000000702007812 */ /* 0x042fe400078ec0ff */
[----:B------:R-:W-:-:S03]  /*0050*/  LOP3.LUT P0, RZ, R2, 0x18, RZ, 0xc0, !PT ;  /* 0x0000001802ff7812 */ /* 0x000fc6000780c0ff */
[----:B---3--:R-:W-:-:S04]  /*0060*/  IMAD R3, R3, 0x8, R0 ;  /* 0x0000000803037824 */ /* 0x008fc800078e0200 */
[C---:B--2---:R-:W-:Y:S01]  /*0070*/  IMAD.WIDE R4, R3.reuse, 0x8, R4 ;  /* 0x0000000803047825 */ /* 0x044fe200078e0204 */
[----:B------:R-:W-:Y:S02]  /*0080*/  I2FP.F32.S32 R0, R3 ;  /* 0x0000000300007245 */ /* 0x000fe40000201400 */
[----:B------:R-:W-:-:S03]  /*0090*/  ISETP.LT.AND P0, PT, R3, 0x8, !P0 ;  /* 0x000000080300780c */ /* 0x000fc60004701270 */
[----:B------:R-:W-:-:S05]  /*00a0*/  FMUL R0, R0, 0.42857143282890319824 ;  /* 0x3edb6db700007820 */ /* 0x000fca0000400000 */
[----:B------:R-:W-:-:S06]  /*00b0*/  FMNMX R0, RZ, R0, !PT ;  /* 0x00000000ff007209 */ /* 0x000fcc0007800000 */
[----:B------:R-:W1:Y:S02]  /*00c0*/  F2I.TRUNC.NTZ R0, R0 ;  /* 0x0000000000007305 */ /* 0x000e64000020f100 */
[----:B-1----:R-:W-:-:S05]  /*00d0*/  VIMNMX R2, R0, 0x2, PT ;  /* 0x0000000200027848 */ /* 0x002fca0003fe0100 */
[----:B------:R-:W-:-:S05]  /*00e0*/  VIADD R2, R2, 0x1 ;  /* 0x0000000102027836 */ /* 0x000fca0000000000 */
[----:B------:R-:W-:Y:S01]  /*00f0*/  SHF.R.S32.HI R3, RZ, 0x1f, R2 ;  /* 0x0000001fff037819 */ /* 0x000fe20000011402 */
[----:B------:R-:W-:Y:S06]  /*0100*/  @!P0 EXIT ;  /* 0x000000000000894d */ /* 0x000fec0003800000 */
[----:B------:R-:W-:Y:S02]  /*0110*/  ULDC.64 UR4, c[0x0][0x208] ;  /* 0x0000820000047ab9 */ /* 0x000fe40000000a00 */
[----:B------:R-:W-:Y:S01]  /*0120*/  STG.E.64 desc[UR4][R4.64], R2 ;  /* 0x0000000204007986 */ /* 0x000fe2000c101b04 */
[----:B------:R-:W-:Y:S05]  /*0130*/  EXIT ;  /* 0x000000000000794d */ /* 0x000fea0003800000 */
.L_x_0:
[----:B------:R-:W-:-:S00]  /*0140*/  BRA `(.L_x_0) ;  /* 0xfffffffc00fc7947 */ /* 0x000fc0000383ffff */
[----:B------:R-:W-:-:S00]  /*0150*/  NOP ;  /* 0x0000000000007918 */ /* 0x000fc00000000000 */
        /* <DEDUP_REMOVED lines=10> */
.L_x_1:


//--------------------- .nv.constant0.triton_poi_fused_add_clamp_23 --------------------------
	.section	.nv.constant0.triton_poi_fused_add_clamp_23,"a",@progbits
	.sectionflags	@""
	.align	4
.nv.constant0.triton_poi_fused_add_clamp_23:
	.zero		540
